//
// Generated by NVIDIA NVVM Compiler
//
// Compiler Build ID: CL-36424714
// Cuda compilation tools, release 13.0, V13.0.88
// Based on NVVM 20.0.0
//

.version 9.0
.target sm_100
.address_size 64

	// .globl	repeat_kv_f32

.visible .entry repeat_kv_f32(
	.param .u64 .ptr .align 1 repeat_kv_f32_param_0,
	.param .u64 .ptr .align 1 repeat_kv_f32_param_1,
	.param .u32 repeat_kv_f32_param_2,
	.param .u32 repeat_kv_f32_param_3,
	.param .u32 repeat_kv_f32_param_4,
	.param .u32 repeat_kv_f32_param_5
)
{
	.reg .b32 	%r<14>;
	.reg .b32 	%f<2>;
	.reg .b64 	%rd<9>;

	ld.param.u64 	%rd1, [repeat_kv_f32_param_0];
	ld.param.u64 	%rd2, [repeat_kv_f32_param_1];
	ld.param.u32 	%r1, [repeat_kv_f32_param_3];
	ld.param.u32 	%r2, [repeat_kv_f32_param_4];
	ld.param.u32 	%r3, [repeat_kv_f32_param_5];
	cvta.to.global.u64 	%rd3, %rd2;
	cvta.to.global.u64 	%rd4, %rd1;
	mov.u32 	%r4, %ctaid.x;
	mov.u32 	%r5, %ctaid.y;
	mov.u32 	%r6, %ctaid.z;
	mov.u32 	%r7, %tid.x;
	mul.lo.s32 	%r8, %r2, %r5;
	mad.lo.s32 	%r9, %r3, %r4, %r7;
	mad.lo.s32 	%r10, %r8, %r3, %r9;
	mad.lo.s32 	%r11, %r1, %r5, %r6;
	mul.lo.s32 	%r12, %r11, %r2;
	mad.lo.s32 	%r13, %r12, %r3, %r9;
	mul.wide.s32 	%rd5, %r10, 4;
	add.s64 	%rd6, %rd4, %rd5;
	ld.global.f32 	%f1, [%rd6];
	mul.wide.s32 	%rd7, %r13, 4;
	add.s64 	%rd8, %rd3, %rd7;
	st.global.f32 	[%rd8], %f1;
	ret;

}
	// .globl	repeat_kv_f64
.visible .entry repeat_kv_f64(
	.param .u64 .ptr .align 1 repeat_kv_f64_param_0,
	.param .u64 .ptr .align 1 repeat_kv_f64_param_1,
	.param .u32 repeat_kv_f64_param_2,
	.param .u32 repeat_kv_f64_param_3,
	.param .u32 repeat_kv_f64_param_4,
	.param .u32 repeat_kv_f64_param_5
)
{
	.reg .b32 	%r<14>;
	.reg .b64 	%rd<9>;
	.reg .b64 	%fd<2>;

	ld.param.u64 	%rd1, [repeat_kv_f64_param_0];
	ld.param.u64 	%rd2, [repeat_kv_f64_param_1];
	ld.param.u32 	%r1, [repeat_kv_f64_param_3];
	ld.param.u32 	%r2, [repeat_kv_f64_param_4];
	ld.param.u32 	%r3, [repeat_kv_f64_param_5];
	cvta.to.global.u64 	%rd3, %rd2;
	cvta.to.global.u64 	%rd4, %rd1;
	mov.u32 	%r4, %ctaid.x;
	mov.u32 	%r5, %ctaid.y;
	mov.u32 	%r6, %ctaid.z;
	mov.u32 	%r7, %tid.x;
	mul.lo.s32 	%r8, %r2, %r5;
	mad.lo.s32 	%r9, %r3, %r4, %r7;
	mad.lo.s32 	%r10, %r8, %r3, %r9;
	mad.lo.s32 	%r11, %r1, %r5, %r6;
	mul.lo.s32 	%r12, %r11, %r2;
	mad.lo.s32 	%r13, %r12, %r3, %r9;
	mul.wide.s32 	%rd5, %r10, 8;
	add.s64 	%rd6, %rd4, %rd5;
	ld.global.f64 	%fd1, [%rd6];
	mul.wide.s32 	%rd7, %r13, 8;
	add.s64 	%rd8, %rd3, %rd7;
	st.global.f64 	[%rd8], %fd1;
	ret;

}
	// .globl	repeat_kv_u8
.visible .entry repeat_kv_u8(
	.param .u64 .ptr .align 1 repeat_kv_u8_param_0,
	.param .u64 .ptr .align 1 repeat_kv_u8_param_1,
	.param .u32 repeat_kv_u8_param_2,
	.param .u32 repeat_kv_u8_param_3,
	.param .u32 repeat_kv_u8_param_4,
	.param .u32 repeat_kv_u8_param_5
)
{
	.reg .b16 	%rs<2>;
	.reg .b32 	%r<14>;
	.reg .b64 	%rd<9>;

	ld.param.u64 	%rd1, [repeat_kv_u8_param_0];
	ld.param.u64 	%rd2, [repeat_kv_u8_param_1];
	ld.param.u32 	%r1, [repeat_kv_u8_param_3];
	ld.param.u32 	%r2, [repeat_kv_u8_param_4];
	ld.param.u32 	%r3, [repeat_kv_u8_param_5];
	cvta.to.global.u64 	%rd3, %rd2;
	cvta.to.global.u64 	%rd4, %rd1;
	mov.u32 	%r4, %ctaid.x;
	mov.u32 	%r5, %ctaid.y;
	mov.u32 	%r6, %ctaid.z;
	mov.u32 	%r7, %tid.x;
	mul.lo.s32 	%r8, %r2, %r5;
	mad.lo.s32 	%r9, %r3, %r4, %r7;
	mad.lo.s32 	%r10, %r8, %r3, %r9;
	mad.lo.s32 	%r11, %r1, %r5, %r6;
	mul.lo.s32 	%r12, %r11, %r2;
	mad.lo.s32 	%r13, %r12, %r3, %r9;
	cvt.s64.s32 	%rd5, %r10;
	add.s64 	%rd6, %rd4, %rd5;
	ld.global.u8 	%rs1, [%rd6];
	cvt.s64.s32 	%rd7, %r13;
	add.s64 	%rd8, %rd3, %rd7;
	st.global.u8 	[%rd8], %rs1;
	ret;

}
	// .globl	repeat_kv_u32
.visible .entry repeat_kv_u32(
	.param .u64 .ptr .align 1 repeat_kv_u32_param_0,
	.param .u64 .ptr .align 1 repeat_kv_u32_param_1,
	.param .u32 repeat_kv_u32_param_2,
	.param .u32 repeat_kv_u32_param_3,
	.param .u32 repeat_kv_u32_param_4,
	.param .u32 repeat_kv_u32_param_5
)
{
	.reg .b32 	%r<15>;
	.reg .b64 	%rd<9>;

	ld.param.u64 	%rd1, [repeat_kv_u32_param_0];
	ld.param.u64 	%rd2, [repeat_kv_u32_param_1];
	ld.param.u32 	%r1, [repeat_kv_u32_param_3];
	ld.param.u32 	%r2, [repeat_kv_u32_param_4];
	ld.param.u32 	%r3, [repeat_kv_u32_param_5];
	cvta.to.global.u64 	%rd3, %rd2;
	cvta.to.global.u64 	%rd4, %rd1;
	mov.u32 	%r4, %ctaid.x;
	mov.u32 	%r5, %ctaid.y;
	mov.u32 	%r6, %ctaid.z;
	mov.u32 	%r7, %tid.x;
	mul.lo.s32 	%r8, %r2, %r5;
	mad.lo.s32 	%r9, %r3, %r4, %r7;
	mad.lo.s32 	%r10, %r8, %r3, %r9;
	mad.lo.s32 	%r11, %r1, %r5, %r6;
	mul.lo.s32 	%r12, %r11, %r2;
	mad.lo.s32 	%r13, %r12, %r3, %r9;
	mul.wide.s32 	%rd5, %r10, 4;
	add.s64 	%rd6, %rd4, %rd5;
	ld.global.u32 	%r14, [%rd6];
	mul.wide.s32 	%rd7, %r13, 4;
	add.s64 	%rd8, %rd3, %rd7;
	st.global.u32 	[%rd8], %r14;
	ret;

}
	// .globl	repeat_kv_i64
.visible .entry repeat_kv_i64(
	.param .u64 .ptr .align 1 repeat_kv_i64_param_0,
	.param .u64 .ptr .align 1 repeat_kv_i64_param_1,
	.param .u32 repeat_kv_i64_param_2,
	.param .u32 repeat_kv_i64_param_3,
	.param .u32 repeat_kv_i64_param_4,
	.param .u32 repeat_kv_i64_param_5
)
{
	.reg .b32 	%r<14>;
	.reg .b64 	%rd<10>;

	ld.param.u64 	%rd1, [repeat_kv_i64_param_0];
	ld.param.u64 	%rd2, [repeat_kv_i64_param_1];
	ld.param.u32 	%r1, [repeat_kv_i64_param_3];
	ld.param.u32 	%r2, [repeat_kv_i64_param_4];
	ld.param.u32 	%r3, [repeat_kv_i64_param_5];
	cvta.to.global.u64 	%rd3, %rd2;
	cvta.to.global.u64 	%rd4, %rd1;
	mov.u32 	%r4, %ctaid.x;
	mov.u32 	%r5, %ctaid.y;
	mov.u32 	%r6, %ctaid.z;
	mov.u32 	%r7, %tid.x;
	mul.lo.s32 	%r8, %r2, %r5;
	mad.lo.s32 	%r9, %r3, %r4, %r7;
	mad.lo.s32 	%r10, %r8, %r3, %r9;
	mad.lo.s32 	%r11, %r1, %r5, %r6;
	mul.lo.s32 	%r12, %r11, %r2;
	mad.lo.s32 	%r13, %r12, %r3, %r9;
	mul.wide.s32 	%rd5, %r10, 8;
	add.s64 	%rd6, %rd4, %rd5;
	ld.global.u64 	%rd7, [%rd6];
	mul.wide.s32 	%rd8, %r13, 8;
	add.s64 	%rd9, %rd3, %rd8;
	st.global.u64 	[%rd9], %rd7;
	ret;

}
	// .globl	repeat_kv_f16
.visible .entry repeat_kv_f16(
	.param .u64 .ptr .align 1 repeat_kv_f16_param_0,
	.param .u64 .ptr .align 1 repeat_kv_f16_param_1,
	.param .u32 repeat_kv_f16_param_2,
	.param .u32 repeat_kv_f16_param_3,
	.param .u32 repeat_kv_f16_param_4,
	.param .u32 repeat_kv_f16_param_5
)
{
	.reg .b16 	%rs<2>;
	.reg .b32 	%r<14>;
	.reg .b64 	%rd<9>;

	ld.param.u64 	%rd1, [repeat_kv_f16_param_0];
	ld.param.u64 	%rd2, [repeat_kv_f16_param_1];
	ld.param.u32 	%r1, [repeat_kv_f16_param_3];
	ld.param.u32 	%r2, [repeat_kv_f16_param_4];
	ld.param.u32 	%r3, [repeat_kv_f16_param_5];
	cvta.to.global.u64 	%rd3, %rd2;
	cvta.to.global.u64 	%rd4, %rd1;
	mov.u32 	%r4, %ctaid.x;
	mov.u32 	%r5, %ctaid.y;
	mov.u32 	%r6, %ctaid.z;
	mov.u32 	%r7, %tid.x;
	mul.lo.s32 	%r8, %r2, %r5;
	mad.lo.s32 	%r9, %r3, %r4, %r7;
	mad.lo.s32 	%r10, %r8, %r3, %r9;
	mad.lo.s32 	%r11, %r1, %r5, %r6;
	mul.lo.s32 	%r12, %r11, %r2;
	mad.lo.s32 	%r13, %r12, %r3, %r9;
	mul.wide.s32 	%rd5, %r13, 2;
	add.s64 	%rd6, %rd3, %rd5;
	mul.wide.s32 	%rd7, %r10, 2;
	add.s64 	%rd8, %rd4, %rd7;
	ld.global.u16 	%rs1, [%rd8];
	st.global.u16 	[%rd6], %rs1;
	ret;

}
	// .globl	repeat_kv_bf16
.visible .entry repeat_kv_bf16(
	.param .u64 .ptr .align 1 repeat_kv_bf16_param_0,
	.param .u64 .ptr .align 1 repeat_kv_bf16_param_1,
	.param .u32 repeat_kv_bf16_param_2,
	.param .u32 repeat_kv_bf16_param_3,
	.param .u32 repeat_kv_bf16_param_4,
	.param .u32 repeat_kv_bf16_param_5
)
{
	.reg .b16 	%rs<2>;
	.reg .b32 	%r<14>;
	.reg .b64 	%rd<9>;

	ld.param.u64 	%rd1, [repeat_kv_bf16_param_0];
	ld.param.u64 	%rd2, [repeat_kv_bf16_param_1];
	ld.param.u32 	%r1, [repeat_kv_bf16_param_3];
	ld.param.u32 	%r2, [repeat_kv_bf16_param_4];
	ld.param.u32 	%r3, [repeat_kv_bf16_param_5];
	cvta.to.global.u64 	%rd3, %rd2;
	cvta.to.global.u64 	%rd4, %rd1;
	mov.u32 	%r4, %ctaid.x;
	mov.u32 	%r5, %ctaid.y;
	mov.u32 	%r6, %ctaid.z;
	mov.u32 	%r7, %tid.x;
	mul.lo.s32 	%r8, %r2, %r5;
	mad.lo.s32 	%r9, %r3, %r4, %r7;
	mad.lo.s32 	%r10, %r8, %r3, %r9;
	mad.lo.s32 	%r11, %r1, %r5, %r6;
	mul.lo.s32 	%r12, %r11, %r2;
	mad.lo.s32 	%r13, %r12, %r3, %r9;
	mul.wide.s32 	%rd5, %r13, 2;
	add.s64 	%rd6, %rd3, %rd5;
	mul.wide.s32 	%rd7, %r10, 2;
	add.s64 	%rd8, %rd4, %rd7;
	ld.global.u16 	%rs1, [%rd8];
	st.global.u16 	[%rd6], %rs1;
	ret;

}


// ===== COMPILED SASS (sm_100) =====

	.target	sm_100

	.elftype	@"ET_EXEC"


//--------------------- .note.nv.tkinfo           --------------------------
	.section	.note.nv.tkinfo,"",@"SHT_NOTE"
	.sectionflags	@"SHF_NOTE_NV_TKINFO"
	.tkinfo
        /*0018*/ 	.word	0x00000002
        /*0030*/ 	.string	""
        /*0030*/ 	.string	"ptxas"
        /*0030*/ 	.string	"Cuda compilation tools, release 13.0, V13.0.88"
        /*0030*/ 	.string	"Build cuda_13.0.r13.0/compiler.36424714_0"
        /*0030*/ 	.string	"-arch sm_100 -m 64 "



//--------------------- .note.nv.cuinfo           --------------------------
	.section	.note.nv.cuinfo,"",@"SHT_NOTE"
	.sectionflags	@"SHF_NOTE_NV_CUINFO"
        /*0018*/ 	.short	0x0002
        /*001a*/ 	.short	0x0064
        /*001c*/ 	.short	0x0082
	.zero		2


//--------------------- .nv.info                  --------------------------
	.section	.nv.info,"",@"SHT_CUDA_INFO"
	.align	4


	//----- nvinfo : EIATTR_REGCOUNT
	.align		4
        /*0000*/ 	.byte	0x04, 0x2f
        /*0002*/ 	.short	(.L_1 - .L_0)
	.align		4
.L_0:
        /*0004*/ 	.word	index@(repeat_kv_f32)
        /*0008*/ 	.word	0x0000000a


	//----- nvinfo : EIATTR_FRAME_SIZE
	.align		4
.L_1:
        /*000c*/ 	.byte	0x04, 0x11
        /*000e*/ 	.short	(.L_3 - .L_2)
	.align		4
.L_2:
        /*0010*/ 	.word	index@(repeat_kv_f32)
        /*0014*/ 	.word	0x00000000


	//----- nvinfo : EIATTR_REGCOUNT
	.align		4
.L_3:
        /*0018*/ 	.byte	0x04, 0x2f
        /*001a*/ 	.short	(.L_5 - .L_4)
	.align		4
.L_4:
        /*001c*/ 	.word	index@(repeat_kv_f64)
        /*0020*/ 	.word	0x0000000a


	//----- nvinfo : EIATTR_FRAME_SIZE
	.align		4
.L_5:
        /*0024*/ 	.byte	0x04, 0x11
        /*0026*/ 	.short	(.L_7 - .L_6)
	.align		4
.L_6:
        /*0028*/ 	.word	index@(repeat_kv_f64)
        /*002c*/ 	.word	0x00000000


	//----- nvinfo : EIATTR_REGCOUNT
	.align		4
.L_7:
        /*0030*/ 	.byte	0x04, 0x2f
        /*0032*/ 	.short	(.L_9 - .L_8)
	.align		4
.L_8:
        /*0034*/ 	.word	index@(repeat_kv_u8)
        /*0038*/ 	.word	0x00000008


	//----- nvinfo : EIATTR_FRAME_SIZE
	.align		4
.L_9:
        /*003c*/ 	.byte	0x04, 0x11
        /*003e*/ 	.short	(.L_11 - .L_10)
	.align		4
.L_10:
        /*0040*/ 	.word	index@(repeat_kv_u8)
        /*0044*/ 	.word	0x00000000


	//----- nvinfo : EIATTR_REGCOUNT
	.align		4
.L_11:
        /*0048*/ 	.byte	0x04, 0x2f
        /*004a*/ 	.short	(.L_13 - .L_12)
	.align		4
.L_12:
        /*004c*/ 	.word	index@(repeat_kv_u32)
        /*0050*/ 	.word	0x0000000a


	//----- nvinfo : EIATTR_FRAME_SIZE
	.align		4
.L_13:
        /*0054*/ 	.byte	0x04, 0x11
        /*0056*/ 	.short	(.L_15 - .L_14)
	.align		4
.L_14:
        /*0058*/ 	.word	index@(repeat_kv_u32)
        /*005c*/ 	.word	0x00000000


	//----- nvinfo : EIATTR_REGCOUNT
	.align		4
.L_15:
        /*0060*/ 	.byte	0x04, 0x2f
        /*0062*/ 	.short	(.L_17 - .L_16)
	.align		4
.L_16:
        /*0064*/ 	.word	index@(repeat_kv_i64)
        /*0068*/ 	.word	0x0000000a


	//----- nvinfo : EIATTR_FRAME_SIZE
	.align		4
.L_17:
        /*006c*/ 	.byte	0x04, 0x11
        /*006e*/ 	.short	(.L_19 - .L_18)
	.align		4
.L_18:
        /*0070*/ 	.word	index@(repeat_kv_i64)
        /*0074*/ 	.word	0x00000000


	//----- nvinfo : EIATTR_REGCOUNT
	.align		4
.L_19:
        /*0078*/ 	.byte	0x04, 0x2f
        /*007a*/ 	.short	(.L_21 - .L_20)
	.align		4
.L_20:
        /*007c*/ 	.word	index@(repeat_kv_f16)
        /*0080*/ 	.word	0x0000000a


	//----- nvinfo : EIATTR_FRAME_SIZE
	.align		4
.L_21:
        /*0084*/ 	.byte	0x04, 0x11
        /*0086*/ 	.short	(.L_23 - .L_22)
	.align		4
.L_22:
        /*0088*/ 	.word	index@(repeat_kv_f16)
        /*008c*/ 	.word	0x00000000


	//----- nvinfo : EIATTR_REGCOUNT
	.align		4
.L_23:
        /*0090*/ 	.byte	0x04, 0x2f
        /*0092*/ 	.short	(.L_25 - .L_24)
	.align		4
.L_24:
        /*0094*/ 	.word	index@(repeat_kv_bf16)
        /*0098*/ 	.word	0x0000000a


	//----- nvinfo : EIATTR_FRAME_SIZE
	.align		4
.L_25:
        /*009c*/ 	.byte	0x04, 0x11
        /*009e*/ 	.short	(.L_27 - .L_26)
	.align		4
.L_26:
        /*00a0*/ 	.word	index@(repeat_kv_bf16)
        /*00a4*/ 	.word	0x00000000


	//----- nvinfo : EIATTR_MIN_STACK_SIZE
	.align		4
.L_27:
        /*00a8*/ 	.byte	0x04, 0x12
        /*00aa*/ 	.short	(.L_29 - .L_28)
	.align		4
.L_28:
        /*00ac*/ 	.word	index@(repeat_kv_bf16)
        /*00b0*/ 	.word	0x00000000


	//----- nvinfo : EIATTR_MIN_STACK_SIZE
	.align		4
.L_29:
        /*00b4*/ 	.byte	0x04, 0x12
        /*00b6*/ 	.short	(.L_31 - .L_30)
	.align		4
.L_30:
        /*00b8*/ 	.word	index@(repeat_kv_f16)
        /*00bc*/ 	.word	0x00000000


	//----- nvinfo : EIATTR_MIN_STACK_SIZE
	.align		4
.L_31:
        /*00c0*/ 	.byte	0x04, 0x12
        /*00c2*/ 	.short	(.L_33 - .L_32)
	.align		4
.L_32:
        /*00c4*/ 	.word	index@(repeat_kv_i64)
        /*00c8*/ 	.word	0x00000000


	//----- nvinfo : EIATTR_MIN_STACK_SIZE
	.align		4
.L_33:
        /*00cc*/ 	.byte	0x04, 0x12
        /*00ce*/ 	.short	(.L_35 - .L_34)
	.align		4
.L_34:
        /*00d0*/ 	.word	index@(repeat_kv_u32)
        /*00d4*/ 	.word	0x00000000


	//----- nvinfo : EIATTR_MIN_STACK_SIZE
	.align		4
.L_35:
        /*00d8*/ 	.byte	0x04, 0x12
        /*00da*/ 	.short	(.L_37 - .L_36)
	.align		4
.L_36:
        /*00dc*/ 	.word	index@(repeat_kv_u8)
        /*00e0*/ 	.word	0x00000000


	//----- nvinfo : EIATTR_MIN_STACK_SIZE
	.align		4
.L_37:
        /*00e4*/ 	.byte	0x04, 0x12
        /*00e6*/ 	.short	(.L_39 - .L_38)
	.align		4
.L_38:
        /*00e8*/ 	.word	index@(repeat_kv_f64)
        /*00ec*/ 	.word	0x00000000


	//----- nvinfo : EIATTR_MIN_STACK_SIZE
	.align		4
.L_39:
        /*00f0*/ 	.byte	0x04, 0x12
        /*00f2*/ 	.short	(.L_41 - .L_40)
	.align		4
.L_40:
        /*00f4*/ 	.word	index@(repeat_kv_f32)
        /*00f8*/ 	.word	0x00000000
.L_41:


//--------------------- .nv.compat                --------------------------
	.section	.nv.compat,"",@"SHT_CUDA_COMPAT_INFO"
	.align	4
        /*0000*/ 	.byte	0x02, 0x09, 0x00, 0x00, 0x02, 0x02, 0x01, 0x00, 0x02, 0x05, 0x05, 0x00, 0x03, 0x07, 0x01, 0x01
        /*0010*/ 	.byte	0x02, 0x03, 0x00, 0x00, 0x02, 0x06, 0x01, 0x00, 0x04, 0x0b, 0x08, 0x00, 0x09, 0x00, 0x00, 0x00
        /*0020*/ 	.byte	0x00, 0x00, 0x00, 0x00


//--------------------- .nv.info.repeat_kv_bf16   --------------------------
	.section	.nv.info.repeat_kv_bf16,"",@"SHT_CUDA_INFO"
	.sectionflags	@""
	.align	4


	//----- nvinfo : EIATTR_CUDA_API_VERSION
	.align		4
        /*0000*/ 	.byte	0x04, 0x37
        /*0002*/ 	.short	(.L_43 - .L_42)
.L_42:
        /*0004*/ 	.word	0x00000082


	//----- nvinfo : EIATTR_KPARAM_INFO
	.align		4
.L_43:
        /*0008*/ 	.byte	0x04, 0x17
        /*000a*/ 	.short	(.L_45 - .L_44)
.L_44:
        /*000c*/ 	.word	0x00000000
        /*0010*/ 	.short	0x0005
        /*0012*/ 	.short	0x001c
        /*0014*/ 	.byte	0x00, 0xf0, 0x11, 0x00


	//----- nvinfo : EIATTR_KPARAM_INFO
	.align		4
.L_45:
        /*0018*/ 	.byte	0x04, 0x17
        /*001a*/ 	.short	(.L_47 - .L_46)
.L_46:
        /*001c*/ 	.word	0x00000000
        /*0020*/ 	.short	0x0004
        /*0022*/ 	.short	0x0018
        /*0024*/ 	.byte	0x00, 0xf0, 0x11, 0x00


	//----- nvinfo : EIATTR_KPARAM_INFO
	.align		4
.L_47:
        /*0028*/ 	.byte	0x04, 0x17
        /*002a*/ 	.short	(.L_49 - .L_48)
.L_48:
        /*002c*/ 	.word	0x00000000
        /*0030*/ 	.short	0x0003
        /*0032*/ 	.short	0x0014
        /*0034*/ 	.byte	0x00, 0xf0, 0x11, 0x00


	//----- nvinfo : EIATTR_KPARAM_INFO
	.align		4
.L_49:
        /*0038*/ 	.byte	0x04, 0x17
        /*003a*/ 	.short	(.L_51 - .L_50)
.L_50:
        /*003c*/ 	.word	0x00000000
        /*0040*/ 	.short	0x0002
        /*0042*/ 	.short	0x0010
        /*0044*/ 	.byte	0x00, 0xf0, 0x11, 0x00


	//----- nvinfo : EIATTR_KPARAM_INFO
	.align		4
.L_51:
        /*0048*/ 	.byte	0x04, 0x17
        /*004a*/ 	.short	(.L_53 - .L_52)
.L_52:
        /*004c*/ 	.word	0x00000000
        /*0050*/ 	.short	0x0001
        /*0052*/ 	.short	0x0008
        /*0054*/ 	.byte	0x00, 0xf5, 0x21, 0x00


	//----- nvinfo : EIATTR_KPARAM_INFO
	.align		4
.L_53:
        /*0058*/ 	.byte	0x04, 0x17
        /*005a*/ 	.short	(.L_55 - .L_54)
.L_54:
        /*005c*/ 	.word	0x00000000
        /*0060*/ 	.short	0x0000
        /*0062*/ 	.short	0x0000
        /*0064*/ 	.byte	0x00, 0xf5, 0x21, 0x00


	//----- nvinfo : EIATTR_SPARSE_MMA_MASK
	.align		4
.L_55:
        /*0068*/ 	.byte	0x03, 0x50
        /*006a*/ 	.short	0x0000


	//----- nvinfo : EIATTR_MAXREG_COUNT
	.align		4
        /*006c*/ 	.byte	0x03, 0x1b
        /*006e*/ 	.short	0x00ff


	//----- nvinfo : EIATTR_MERCURY_ISA_VERSION
	.align		4
        /*0070*/ 	.byte	0x03, 0x5f
        /*0072*/ 	.short	0x0101


	//----- nvinfo : EIATTR_VRC_CTA_INIT_COUNT
	.align		4
        /*0074*/ 	.byte	0x02, 0x4a
	.zero		1
	.zero		1


	//----- nvinfo : EIATTR_EXIT_INSTR_OFFSETS
	.align		4
        /*0078*/ 	.byte	0x04, 0x1c
        /*007a*/ 	.short	(.L_57 - .L_56)


	//   ....[0]....
.L_56:
        /*007c*/ 	.word	0x00000130


	//----- nvinfo : EIATTR_CBANK_PARAM_SIZE
	.align		4
.L_57:
        /*0080*/ 	.byte	0x03, 0x19
        /*0082*/ 	.short	0x0020


	//----- nvinfo : EIATTR_PARAM_CBANK
	.align		4
        /*0084*/ 	.byte	0x04, 0x0a
        /*0086*/ 	.short	(.L_59 - .L_58)
	.align		4
.L_58:
        /*0088*/ 	.word	index@(.nv.constant0.repeat_kv_bf16)
        /*008c*/ 	.short	0x0380
        /*008e*/ 	.short	0x0020


	//----- nvinfo : EIATTR_SW_WAR
	.align		4
.L_59:
        /*0090*/ 	.byte	0x04, 0x36
        /*0092*/ 	.short	(.L_61 - .L_60)
.L_60:
        /*0094*/ 	.word	0x00000008
.L_61:


//--------------------- .nv.info.repeat_kv_f16    --------------------------
	.section	.nv.info.repeat_kv_f16,"",@"SHT_CUDA_INFO"
	.sectionflags	@""
	.align	4


	//----- nvinfo : EIATTR_CUDA_API_VERSION
	.align		4
        /*0000*/ 	.byte	0x04, 0x37
        /*0002*/ 	.short	(.L_63 - .L_62)
.L_62:
        /*0004*/ 	.word	0x00000082


	//----- nvinfo : EIATTR_KPARAM_INFO
	.align		4
.L_63:
        /*0008*/ 	.byte	0x04, 0x17
        /*000a*/ 	.short	(.L_65 - .L_64)
.L_64:
        /*000c*/ 	.word	0x00000000
        /*0010*/ 	.short	0x0005
        /*0012*/ 	.short	0x001c
        /*0014*/ 	.byte	0x00, 0xf0, 0x11, 0x00


	//----- nvinfo : EIATTR_KPARAM_INFO
	.align		4
.L_65:
        /*0018*/ 	.byte	0x04, 0x17
        /*001a*/ 	.short	(.L_67 - .L_66)
.L_66:
        /*001c*/ 	.word	0x00000000
        /*0020*/ 	.short	0x0004
        /*0022*/ 	.short	0x0018
        /*0024*/ 	.byte	0x00, 0xf0, 0x11, 0x00


	//----- nvinfo : EIATTR_KPARAM_INFO
	.align		4
.L_67:
        /*0028*/ 	.byte	0x04, 0x17
        /*002a*/ 	.short	(.L_69 - .L_68)
.L_68:
        /*002c*/ 	.word	0x00000000
        /*0030*/ 	.short	0x0003
        /*0032*/ 	.short	0x0014
        /*0034*/ 	.byte	0x00, 0xf0, 0x11, 0x00


	//----- nvinfo : EIATTR_KPARAM_INFO
	.align		4
.L_69:
        /*0038*/ 	.byte	0x04, 0x17
        /*003a*/ 	.short	(.L_71 - .L_70)
.L_70:
        /*003c*/ 	.word	0x00000000
        /*0040*/ 	.short	0x0002
        /*0042*/ 	.short	0x0010
        /*0044*/ 	.byte	0x00, 0xf0, 0x11, 0x00


	//----- nvinfo : EIATTR_KPARAM_INFO
	.align		4
.L_71:
        /*0048*/ 	.byte	0x04, 0x17
        /*004a*/ 	.short	(.L_73 - .L_72)
.L_72:
        /*004c*/ 	.word	0x00000000
        /*0050*/ 	.short	0x0001
        /*0052*/ 	.short	0x0008
        /*0054*/ 	.byte	0x00, 0xf5, 0x21, 0x00


	//----- nvinfo : EIATTR_KPARAM_INFO
	.align		4
.L_73:
        /*0058*/ 	.byte	0x04, 0x17
        /*005a*/ 	.short	(.L_75 - .L_74)
.L_74:
        /*005c*/ 	.word	0x00000000
        /*0060*/ 	.short	0x0000
        /*0062*/ 	.short	0x0000
        /*0064*/ 	.byte	0x00, 0xf5, 0x21, 0x00


	//----- nvinfo : EIATTR_SPARSE_MMA_MASK
	.align		4
.L_75:
        /*0068*/ 	.byte	0x03, 0x50
        /*006a*/ 	.short	0x0000


	//----- nvinfo : EIATTR_MAXREG_COUNT
	.align		4
        /*006c*/ 	.byte	0x03, 0x1b
        /*006e*/ 	.short	0x00ff


	//----- nvinfo : EIATTR_MERCURY_ISA_VERSION
	.align		4
        /*0070*/ 	.byte	0x03, 0x5f
        /*0072*/ 	.short	0x0101


	//----- nvinfo : EIATTR_VRC_CTA_INIT_COUNT
	.align		4
        /*0074*/ 	.byte	0x02, 0x4a
	.zero		1
	.zero		1


	//----- nvinfo : EIATTR_EXIT_INSTR_OFFSETS
	.align		4
        /*0078*/ 	.byte	0x04, 0x1c
        /*007a*/ 	.short	(.L_77 - .L_76)


	//   ....[0]....
.L_76:
        /*007c*/ 	.word	0x00000130


	//----- nvinfo : EIATTR_CBANK_PARAM_SIZE
	.align		4
.L_77:
        /*0080*/ 	.byte	0x03, 0x19
        /*0082*/ 	.short	0x0020


	//----- nvinfo : EIATTR_PARAM_CBANK
	.align		4
        /*0084*/ 	.byte	0x04, 0x0a
        /*0086*/ 	.short	(.L_79 - .L_78)
	.align		4
.L_78:
        /*0088*/ 	.word	index@(.nv.constant0.repeat_kv_f16)
        /*008c*/ 	.short	0x0380
        /*008e*/ 	.short	0x0020


	//----- nvinfo : EIATTR_SW_WAR
	.align		4
.L_79:
        /*0090*/ 	.byte	0x04, 0x36
        /*0092*/ 	.short	(.L_81 - .L_80)
.L_80:
        /*0094*/ 	.word	0x00000008
.L_81:


//--------------------- .nv.info.repeat_kv_i64    --------------------------
	.section	.nv.info.repeat_kv_i64,"",@"SHT_CUDA_INFO"
	.sectionflags	@""
	.align	4


	//----- nvinfo : EIATTR_CUDA_API_VERSION
	.align		4
        /*0000*/ 	.byte	0x04, 0x37
        /*0002*/ 	.short	(.L_83 - .L_82)
.L_82:
        /*0004*/ 	.word	0x00000082


	//----- nvinfo : EIATTR_KPARAM_INFO
	.align		4
.L_83:
        /*0008*/ 	.byte	0x04, 0x17
        /*000a*/ 	.short	(.L_85 - .L_84)
.L_84:
        /*000c*/ 	.word	0x00000000
        /*0010*/ 	.short	0x0005
        /*0012*/ 	.short	0x001c
        /*0014*/ 	.byte	0x00, 0xf0, 0x11, 0x00


	//----- nvinfo : EIATTR_KPARAM_INFO
	.align		4
.L_85:
        /*0018*/ 	.byte	0x04, 0x17
        /*001a*/ 	.short	(.L_87 - .L_86)
.L_86:
        /*001c*/ 	.word	0x00000000
        /*0020*/ 	.short	0x0004
        /*0022*/ 	.short	0x0018
        /*0024*/ 	.byte	0x00, 0xf0, 0x11, 0x00


	//----- nvinfo : EIATTR_KPARAM_INFO
	.align		4
.L_87:
        /*0028*/ 	.byte	0x04, 0x17
        /*002a*/ 	.short	(.L_89 - .L_88)
.L_88:
        /*002c*/ 	.word	0x00000000
        /*0030*/ 	.short	0x0003
        /*0032*/ 	.short	0x0014
        /*0034*/ 	.byte	0x00, 0xf0, 0x11, 0x00


	//----- nvinfo : EIATTR_KPARAM_INFO
	.align		4
.L_89:
        /*0038*/ 	.byte	0x04, 0x17
        /*003a*/ 	.short	(.L_91 - .L_90)
.L_90:
        /*003c*/ 	.word	0x00000000
        /*0040*/ 	.short	0x0002
        /*0042*/ 	.short	0x0010
        /*0044*/ 	.byte	0x00, 0xf0, 0x11, 0x00


	//----- nvinfo : EIATTR_KPARAM_INFO
	.align		4
.L_91:
        /*0048*/ 	.byte	0x04, 0x17
        /*004a*/ 	.short	(.L_93 - .L_92)
.L_92:
        /*004c*/ 	.word	0x00000000
        /*0050*/ 	.short	0x0001
        /*0052*/ 	.short	0x0008
        /*0054*/ 	.byte	0x00, 0xf5, 0x21, 0x00


	//----- nvinfo : EIATTR_KPARAM_INFO
	.align		4
.L_93:
        /*0058*/ 	.byte	0x04, 0x17
        /*005a*/ 	.short	(.L_95 - .L_94)
.L_94:
        /*005c*/ 	.word	0x00000000
        /*0060*/ 	.short	0x0000
        /*0062*/ 	.short	0x0000
        /*0064*/ 	.byte	0x00, 0xf5, 0x21, 0x00


	//----- nvinfo : EIATTR_SPARSE_MMA_MASK
	.align		4
.L_95:
        /*0068*/ 	.byte	0x03, 0x50
        /*006a*/ 	.short	0x0000


	//----- nvinfo : EIATTR_MAXREG_COUNT
	.align		4
        /*006c*/ 	.byte	0x03, 0x1b
        /*006e*/ 	.short	0x00ff


	//----- nvinfo : EIATTR_MERCURY_ISA_VERSION
	.align		4
        /*0070*/ 	.byte	0x03, 0x5f
        /*0072*/ 	.short	0x0101


	//----- nvinfo : EIATTR_VRC_CTA_INIT_COUNT
	.align		4
        /*0074*/ 	.byte	0x02, 0x4a
	.zero		1
	.zero		1


	//----- nvinfo : EIATTR_EXIT_INSTR_OFFSETS
	.align		4
        /*0078*/ 	.byte	0x04, 0x1c
        /*007a*/ 	.short	(.L_97 - .L_96)


	//   ....[0]....
.L_96:
        /*007c*/ 	.word	0x00000130


	//----- nvinfo : EIATTR_CBANK_PARAM_SIZE
	.align		4
.L_97:
        /*0080*/ 	.byte	0x03, 0x19
        /*0082*/ 	.short	0x0020


	//----- nvinfo : EIATTR_PARAM_CBANK
	.align		4
        /*0084*/ 	.byte	0x04, 0x0a
        /*0086*/ 	.short	(.L_99 - .L_98)
	.align		4
.L_98:
        /*0088*/ 	.word	index@(.nv.constant0.repeat_kv_i64)
        /*008c*/ 	.short	0x0380
        /*008e*/ 	.short	0x0020


	//----- nvinfo : EIATTR_SW_WAR
	.align		4
.L_99:
        /*0090*/ 	.byte	0x04, 0x36
        /*0092*/ 	.short	(.L_101 - .L_100)
.L_100:
        /*0094*/ 	.word	0x00000008
.L_101:


//--------------------- .nv.info.repeat_kv_u32    --------------------------
	.section	.nv.info.repeat_kv_u32,"",@"SHT_CUDA_INFO"
	.sectionflags	@""
	.align	4


	//----- nvinfo : EIATTR_CUDA_API_VERSION
	.align		4
        /*0000*/ 	.byte	0x04, 0x37
        /*0002*/ 	.short	(.L_103 - .L_102)
.L_102:
        /*0004*/ 	.word	0x00000082


	//----- nvinfo : EIATTR_KPARAM_INFO
	.align		4
.L_103:
        /*0008*/ 	.byte	0x04, 0x17
        /*000a*/ 	.short	(.L_105 - .L_104)
.L_104:
        /*000c*/ 	.word	0x00000000
        /*0010*/ 	.short	0x0005
        /*0012*/ 	.short	0x001c
        /*0014*/ 	.byte	0x00, 0xf0, 0x11, 0x00


	//----- nvinfo : EIATTR_KPARAM_INFO
	.align		4
.L_105:
        /*0018*/ 	.byte	0x04, 0x17
        /*001a*/ 	.short	(.L_107 - .L_106)
.L_106:
        /*001c*/ 	.word	0x00000000
        /*0020*/ 	.short	0x0004
        /*0022*/ 	.short	0x0018
        /*0024*/ 	.byte	0x00, 0xf0, 0x11, 0x00


	//----- nvinfo : EIATTR_KPARAM_INFO
	.align		4
.L_107:
        /*0028*/ 	.byte	0x04, 0x17
        /*002a*/ 	.short	(.L_109 - .L_108)
.L_108:
        /*002c*/ 	.word	0x00000000
        /*0030*/ 	.short	0x0003
        /*0032*/ 	.short	0x0014
        /*0034*/ 	.byte	0x00, 0xf0, 0x11, 0x00


	//----- nvinfo : EIATTR_KPARAM_INFO
	.align		4
.L_109:
        /*0038*/ 	.byte	0x04, 0x17
        /*003a*/ 	.short	(.L_111 - .L_110)
.L_110:
        /*003c*/ 	.word	0x00000000
        /*0040*/ 	.short	0x0002
        /*0042*/ 	.short	0x0010
        /*0044*/ 	.byte	0x00, 0xf0, 0x11, 0x00


	//----- nvinfo : EIATTR_KPARAM_INFO
	.align		4
.L_111:
        /*0048*/ 	.byte	0x04, 0x17
        /*004a*/ 	.short	(.L_113 - .L_112)
.L_112:
        /*004c*/ 	.word	0x00000000
        /*0050*/ 	.short	0x0001
        /*0052*/ 	.short	0x0008
        /*0054*/ 	.byte	0x00, 0xf5, 0x21, 0x00


	//----- nvinfo : EIATTR_KPARAM_INFO
	.align		4
.L_113:
        /*0058*/ 	.byte	0x04, 0x17
        /*005a*/ 	.short	(.L_115 - .L_114)
.L_114:
        /*005c*/ 	.word	0x00000000
        /*0060*/ 	.short	0x0000
        /*0062*/ 	.short	0x0000
        /*0064*/ 	.byte	0x00, 0xf5, 0x21, 0x00


	//----- nvinfo : EIATTR_SPARSE_MMA_MASK
	.align		4
.L_115:
        /*0068*/ 	.byte	0x03, 0x50
        /*006a*/ 	.short	0x0000


	//----- nvinfo : EIATTR_MAXREG_COUNT
	.align		4
        /*006c*/ 	.byte	0x03, 0x1b
        /*006e*/ 	.short	0x00ff


	//----- nvinfo : EIATTR_MERCURY_ISA_VERSION
	.align		4
        /*0070*/ 	.byte	0x03, 0x5f
        /*0072*/ 	.short	0x0101


	//----- nvinfo : EIATTR_VRC_CTA_INIT_COUNT
	.align		4
        /*0074*/ 	.byte	0x02, 0x4a
	.zero		1
	.zero		1


	//----- nvinfo : EIATTR_EXIT_INSTR_OFFSETS
	.align		4
        /*0078*/ 	.byte	0x04, 0x1c
        /*007a*/ 	.short	(.L_117 - .L_116)


	//   ....[0]....
.L_116:
        /*007c*/ 	.word	0x00000130


	//----- nvinfo : EIATTR_CBANK_PARAM_SIZE
	.align		4
.L_117:
        /*0080*/ 	.byte	0x03, 0x19
        /*0082*/ 	.short	0x0020


	//----- nvinfo : EIATTR_PARAM_CBANK
	.align		4
        /*0084*/ 	.byte	0x04, 0x0a
        /*0086*/ 	.short	(.L_119 - .L_118)
	.align		4
.L_118:
        /*0088*/ 	.word	index@(.nv.constant0.repeat_kv_u32)
        /*008c*/ 	.short	0x0380
        /*008e*/ 	.short	0x0020


	//----- nvinfo : EIATTR_SW_WAR
	.align		4
.L_119:
        /*0090*/ 	.byte	0x04, 0x36
        /*0092*/ 	.short	(.L_121 - .L_120)
.L_120:
        /*0094*/ 	.word	0x00000008
.L_121:


//--------------------- .nv.info.repeat_kv_u8     --------------------------
	.section	.nv.info.repeat_kv_u8,"",@"SHT_CUDA_INFO"
	.sectionflags	@""
	.align	4


	//----- nvinfo : EIATTR_CUDA_API_VERSION
	.align		4
        /*0000*/ 	.byte	0x04, 0x37
        /*0002*/ 	.short	(.L_123 - .L_122)
.L_122:
        /*0004*/ 	.word	0x00000082


	//----- nvinfo : EIATTR_KPARAM_INFO
	.align		4
.L_123:
        /*0008*/ 	.byte	0x04, 0x17
        /*000a*/ 	.short	(.L_125 - .L_124)
.L_124:
        /*000c*/ 	.word	0x00000000
        /*0010*/ 	.short	0x0005
        /*0012*/ 	.short	0x001c
        /*0014*/ 	.byte	0x00, 0xf0, 0x11, 0x00


	//----- nvinfo : EIATTR_KPARAM_INFO
	.align		4
.L_125:
        /*0018*/ 	.byte	0x04, 0x17
        /*001a*/ 	.short	(.L_127 - .L_126)
.L_126:
        /*001c*/ 	.word	0x00000000
        /*0020*/ 	.short	0x0004
        /*0022*/ 	.short	0x0018
        /*0024*/ 	.byte	0x00, 0xf0, 0x11, 0x00


	//----- nvinfo : EIATTR_KPARAM_INFO
	.align		4
.L_127:
        /*0028*/ 	.byte	0x04, 0x17
        /*002a*/ 	.short	(.L_129 - .L_128)
.L_128:
        /*002c*/ 	.word	0x00000000
        /*0030*/ 	.short	0x0003
        /*0032*/ 	.short	0x0014
        /*0034*/ 	.byte	0x00, 0xf0, 0x11, 0x00


	//----- nvinfo : EIATTR_KPARAM_INFO
	.align		4
.L_129:
        /*0038*/ 	.byte	0x04, 0x17
        /*003a*/ 	.short	(.L_131 - .L_130)
.L_130:
        /*003c*/ 	.word	0x00000000
        /*0040*/ 	.short	0x0002
        /*0042*/ 	.short	0x0010
        /*0044*/ 	.byte	0x00, 0xf0, 0x11, 0x00


	//----- nvinfo : EIATTR_KPARAM_INFO
	.align		4
.L_131:
        /*0048*/ 	.byte	0x04, 0x17
        /*004a*/ 	.short	(.L_133 - .L_132)
.L_132:
        /*004c*/ 	.word	0x00000000
        /*0050*/ 	.short	0x0001
        /*0052*/ 	.short	0x0008
        /*0054*/ 	.byte	0x00, 0xf5, 0x21, 0x00


	//----- nvinfo : EIATTR_KPARAM_INFO
	.align		4
.L_133:
        /*0058*/ 	.byte	0x04, 0x17
        /*005a*/ 	.short	(.L_135 - .L_134)
.L_134:
        /*005c*/ 	.word	0x00000000
        /*0060*/ 	.short	0x0000
        /*0062*/ 	.short	0x0000
        /*0064*/ 	.byte	0x00, 0xf5, 0x21, 0x00


	//----- nvinfo : EIATTR_SPARSE_MMA_MASK
	.align		4
.L_135:
        /*0068*/ 	.byte	0x03, 0x50
        /*006a*/ 	.short	0x0000


	//----- nvinfo : EIATTR_MAXREG_COUNT
	.align		4
        /*006c*/ 	.byte	0x03, 0x1b
        /*006e*/ 	.short	0x00ff


	//----- nvinfo : EIATTR_MERCURY_ISA_VERSION
	.align		4
        /*0070*/ 	.byte	0x03, 0x5f
        /*0072*/ 	.short	0x0101


	//----- nvinfo : EIATTR_VRC_CTA_INIT_COUNT
	.align		4
        /*0074*/ 	.byte	0x02, 0x4a
	.zero		1
	.zero		1


	//----- nvinfo : EIATTR_EXIT_INSTR_OFFSETS
	.align		4
        /*0078*/ 	.byte	0x04, 0x1c
        /*007a*/ 	.short	(.L_137 - .L_136)


	//   ....[0]....
.L_136:
        /*007c*/ 	.word	0x00000140


	//----- nvinfo : EIATTR_CBANK_PARAM_SIZE
	.align		4
.L_137:
        /*0080*/ 	.byte	0x03, 0x19
        /*0082*/ 	.short	0x0020


	//----- nvinfo : EIATTR_PARAM_CBANK
	.align		4
        /*0084*/ 	.byte	0x04, 0x0a
        /*0086*/ 	.short	(.L_139 - .L_138)
	.align		4
.L_138:
        /*0088*/ 	.word	index@(.nv.constant0.repeat_kv_u8)
        /*008c*/ 	.short	0x0380
        /*008e*/ 	.short	0x0020


	//----- nvinfo : EIATTR_SW_WAR
	.align		4
.L_139:
        /*0090*/ 	.byte	0x04, 0x36
        /*0092*/ 	.short	(.L_141 - .L_140)
.L_140:
        /*0094*/ 	.word	0x00000008
.L_141:


//--------------------- .nv.info.repeat_kv_f64    --------------------------
	.section	.nv.info.repeat_kv_f64,"",@"SHT_CUDA_INFO"
	.sectionflags	@""
	.align	4


	//----- nvinfo : EIATTR_CUDA_API_VERSION
	.align		4
        /*0000*/ 	.byte	0x04, 0x37
        /*0002*/ 	.short	(.L_143 - .L_142)
.L_142:
        /*0004*/ 	.word	0x00000082


	//----- nvinfo : EIATTR_KPARAM_INFO
	.align		4
.L_143:
        /*0008*/ 	.byte	0x04, 0x17
        /*000a*/ 	.short	(.L_145 - .L_144)
.L_144:
        /*000c*/ 	.word	0x00000000
        /*0010*/ 	.short	0x0005
        /*0012*/ 	.short	0x001c
        /*0014*/ 	.byte	0x00, 0xf0, 0x11, 0x00


	//----- nvinfo : EIATTR_KPARAM_INFO
	.align		4
.L_145:
        /*0018*/ 	.byte	0x04, 0x17
        /*001a*/ 	.short	(.L_147 - .L_146)
.L_146:
        /*001c*/ 	.word	0x00000000
        /*0020*/ 	.short	0x0004
        /*0022*/ 	.short	0x0018
        /*0024*/ 	.byte	0x00, 0xf0, 0x11, 0x00


	//----- nvinfo : EIATTR_KPARAM_INFO
	.align		4
.L_147:
        /*0028*/ 	.byte	0x04, 0x17
        /*002a*/ 	.short	(.L_149 - .L_148)
.L_148:
        /*002c*/ 	.word	0x00000000
        /*0030*/ 	.short	0x0003
        /*0032*/ 	.short	0x0014
        /*0034*/ 	.byte	0x00, 0xf0, 0x11, 0x00


	//----- nvinfo : EIATTR_KPARAM_INFO
	.align		4
.L_149:
        /*0038*/ 	.byte	0x04, 0x17
        /*003a*/ 	.short	(.L_151 - .L_150)
.L_150:
        /*003c*/ 	.word	0x00000000
        /*0040*/ 	.short	0x0002
        /*0042*/ 	.short	0x0010
        /*0044*/ 	.byte	0x00, 0xf0, 0x11, 0x00


	//----- nvinfo : EIATTR_KPARAM_INFO
	.align		4
.L_151:
        /*0048*/ 	.byte	0x04, 0x17
        /*004a*/ 	.short	(.L_153 - .L_152)
.L_152:
        /*004c*/ 	.word	0x00000000
        /*0050*/ 	.short	0x0001
        /*0052*/ 	.short	0x0008
        /*0054*/ 	.byte	0x00, 0xf5, 0x21, 0x00


	//----- nvinfo : EIATTR_KPARAM_INFO
	.align		4
.L_153:
        /*0058*/ 	.byte	0x04, 0x17
        /*005a*/ 	.short	(.L_155 - .L_154)
.L_154:
        /*005c*/ 	.word	0x00000000
        /*0060*/ 	.short	0x0000
        /*0062*/ 	.short	0x0000
        /*0064*/ 	.byte	0x00, 0xf5, 0x21, 0x00


	//----- nvinfo : EIATTR_SPARSE_MMA_MASK
	.align		4
.L_155:
        /*0068*/ 	.byte	0x03, 0x50
        /*006a*/ 	.short	0x0000


	//----- nvinfo : EIATTR_MAXREG_COUNT
	.align		4
        /*006c*/ 	.byte	0x03, 0x1b
        /*006e*/ 	.short	0x00ff


	//----- nvinfo : EIATTR_MERCURY_ISA_VERSION
	.align		4
        /*0070*/ 	.byte	0x03, 0x5f
        /*0072*/ 	.short	0x0101


	//----- nvinfo : EIATTR_VRC_CTA_INIT_COUNT
	.align		4
        /*0074*/ 	.byte	0x02, 0x4a
	.zero		1
	.zero		1


	//----- nvinfo : EIATTR_EXIT_INSTR_OFFSETS
	.align		4
        /*0078*/ 	.byte	0x04, 0x1c
        /*007a*/ 	.short	(.L_157 - .L_156)


	//   ....[0]....
.L_156:
        /*007c*/ 	.word	0x00000130


	//----- nvinfo : EIATTR_CBANK_PARAM_SIZE
	.align		4
.L_157:
        /*0080*/ 	.byte	0x03, 0x19
        /*0082*/ 	.short	0x0020


	//----- nvinfo : EIATTR_PARAM_CBANK
	.align		4
        /*0084*/ 	.byte	0x04, 0x0a
        /*0086*/ 	.short	(.L_159 - .L_158)
	.align		4
.L_158:
        /*0088*/ 	.word	index@(.nv.constant0.repeat_kv_f64)
        /*008c*/ 	.short	0x0380
        /*008e*/ 	.short	0x0020


	//----- nvinfo : EIATTR_SW_WAR
	.align		4
.L_159:
        /*0090*/ 	.byte	0x04, 0x36
        /*0092*/ 	.short	(.L_161 - .L_160)
.L_160:
        /*0094*/ 	.word	0x00000008
.L_161:


//--------------------- .nv.info.repeat_kv_f32    --------------------------
	.section	.nv.info.repeat_kv_f32,"",@"SHT_CUDA_INFO"
	.sectionflags	@""
	.align	4


	//----- nvinfo : EIATTR_CUDA_API_VERSION
	.align		4
        /*0000*/ 	.byte	0x04, 0x37
        /*0002*/ 	.short	(.L_163 - .L_162)
.L_162:
        /*0004*/ 	.word	0x00000082


	//----- nvinfo : EIATTR_KPARAM_INFO
	.align		4
.L_163:
        /*0008*/ 	.byte	0x04, 0x17
        /*000a*/ 	.short	(.L_165 - .L_164)
.L_164:
        /*000c*/ 	.word	0x00000000
        /*0010*/ 	.short	0x0005
        /*0012*/ 	.short	0x001c
        /*0014*/ 	.byte	0x00, 0xf0, 0x11, 0x00


	//----- nvinfo : EIATTR_KPARAM_INFO
	.align		4
.L_165:
        /*0018*/ 	.byte	0x04, 0x17
        /*001a*/ 	.short	(.L_167 - .L_166)
.L_166:
        /*001c*/ 	.word	0x00000000
        /*0020*/ 	.short	0x0004
        /*0022*/ 	.short	0x0018
        /*0024*/ 	.byte	0x00, 0xf0, 0x11, 0x00


	//----- nvinfo : EIATTR_KPARAM_INFO
	.align		4
.L_167:
        /*0028*/ 	.byte	0x04, 0x17
        /*002a*/ 	.short	(.L_169 - .L_168)
.L_168:
        /*002c*/ 	.word	0x00000000
        /*0030*/ 	.short	0x0003
        /*0032*/ 	.short	0x0014
        /*0034*/ 	.byte	0x00, 0xf0, 0x11, 0x00


	//----- nvinfo : EIATTR_KPARAM_INFO
	.align		4
.L_169:
        /*0038*/ 	.byte	0x04, 0x17
        /*003a*/ 	.short	(.L_171 - .L_170)
.L_170:
        /*003c*/ 	.word	0x00000000
        /*0040*/ 	.short	0x0002
        /*0042*/ 	.short	0x0010
        /*0044*/ 	.byte	0x00, 0xf0, 0x11, 0x00


	//----- nvinfo : EIATTR_KPARAM_INFO
	.align		4
.L_171:
        /*0048*/ 	.byte	0x04, 0x17
        /*004a*/ 	.short	(.L_173 - .L_172)
.L_172:
        /*004c*/ 	.word	0x00000000
        /*0050*/ 	.short	0x0001
        /*0052*/ 	.short	0x0008
        /*0054*/ 	.byte	0x00, 0xf5, 0x21, 0x00


	//----- nvinfo : EIATTR_KPARAM_INFO
	.align		4
.L_173:
        /*0058*/ 	.byte	0x04, 0x17
        /*005a*/ 	.short	(.L_175 - .L_174)
.L_174:
        /*005c*/ 	.word	0x00000000
        /*0060*/ 	.short	0x0000
        /*0062*/ 	.short	0x0000
        /*0064*/ 	.byte	0x00, 0xf5, 0x21, 0x00


	//----- nvinfo : EIATTR_SPARSE_MMA_MASK
	.align		4
.L_175:
        /*0068*/ 	.byte	0x03, 0x50
        /*006a*/ 	.short	0x0000


	//----- nvinfo : EIATTR_MAXREG_COUNT
	.align		4
        /*006c*/ 	.byte	0x03, 0x1b
        /*006e*/ 	.short	0x00ff


	//----- nvinfo : EIATTR_MERCURY_ISA_VERSION
	.align		4
        /*0070*/ 	.byte	0x03, 0x5f
        /*0072*/ 	.short	0x0101


	//----- nvinfo : EIATTR_VRC_CTA_INIT_COUNT
	.align		4
        /*0074*/ 	.byte	0x02, 0x4a
	.zero		1
	.zero		1


	//----- nvinfo : EIATTR_EXIT_INSTR_OFFSETS
	.align		4
        /*0078*/ 	.byte	0x04, 0x1c
        /*007a*/ 	.short	(.L_177 - .L_176)


	//   ....[0]....
.L_176:
        /*007c*/ 	.word	0x00000130


	//----- nvinfo : EIATTR_CBANK_PARAM_SIZE
	.align		4
.L_177:
        /*0080*/ 	.byte	0x03, 0x19
        /*0082*/ 	.short	0x0020


	//----- nvinfo : EIATTR_PARAM_CBANK
	.align		4
        /*0084*/ 	.byte	0x04, 0x0a
        /*0086*/ 	.short	(.L_179 - .L_178)
	.align		4
.L_178:
        /*0088*/ 	.word	index@(.nv.constant0.repeat_kv_f32)
        /*008c*/ 	.short	0x0380
        /*008e*/ 	.short	0x0020


	//----- nvinfo : EIATTR_SW_WAR
	.align		4
.L_179:
        /*0090*/ 	.byte	0x04, 0x36
        /*0092*/ 	.short	(.L_181 - .L_180)
.L_180:
        /*0094*/ 	.word	0x00000008
.L_181:


//--------------------- .nv.callgraph             --------------------------
	.section	.nv.callgraph,"",@"SHT_CUDA_CALLGRAPH"
	.align	4
	.sectionentsize	8
	.align		4
        /*0000*/ 	.word	0x00000000
	.align		4
        /*0004*/ 	.word	0xffffffff
	.align		4
        /*0008*/ 	.word	0x00000000
	.align		4
        /*000c*/ 	.word	0xfffffffe
	.align		4
        /*0010*/ 	.word	0x00000000
	.align		4
        /*0014*/ 	.word	0xfffffffd
	.align		4
        /*0018*/ 	.word	0x00000000
	.align		4
        /*001c*/ 	.word	0xfffffffc


//--------------------- .text.repeat_kv_bf16      --------------------------
	.section	.text.repeat_kv_bf16,"ax",@progbits
	.align	128
        .global         repeat_kv_bf16
        .type           repeat_kv_bf16,@function
        .size           repeat_kv_bf16,(.L_x_7 - repeat_kv_bf16)
        .other          repeat_kv_bf16,@"STO_CUDA_ENTRY STV_DEFAULT"
repeat_kv_bf16:
.text.repeat_kv_bf16:
[----:B------:R-:W-:Y:S01]  /*0000*/  LDC R1, c[0x0][0x37c] ;  /* 0x0000df00ff017b82 */ /* 0x000fe20000000800 */
[----:B------:R-:W0:Y:S07]  /*0010*/  S2R R0, SR_TID.X ;  /* 0x0000000000007919 */ /* 0x000e2e0000002100 */
[----:B------:R-:W0:Y:S01]  /*0020*/  S2UR UR5, SR_CTAID.X ;  /* 0x00000000000579c3 */ /* 0x000e220000002500 */
[----:B------:R-:W1:Y:S01]  /*0030*/  LDCU.64 UR8, c[0x0][0x358] ;  /* 0x00006b00ff0877ac */ /* 0x000e620008000a00 */
[----:B------:R-:W2:Y:S06]  /*0040*/  LDCU UR6, c[0x0][0x394] ;  /* 0x00007280ff0677ac */ /* 0x000eac0008000800 */
[----:B------:R-:W0:Y:S08]  /*0050*/  LDC.64 R2, c[0x0][0x398] ;  /* 0x0000e600ff027b82 */ /* 0x000e300000000a00 */
[----:B------:R-:W3:Y:S08]  /*0060*/  S2UR UR4, SR_CTAID.Y ;  /* 0x00000000000479c3 */ /* 0x000ef00000002600 */
[----:B------:R-:W4:Y:S01]  /*0070*/  LDC.64 R4, c[0x0][0x380] ;  /* 0x0000e000ff047b82 */ /* 0x000f220000000a00 */
[----:B0-----:R-:W-:-:S02]  /*0080*/  IMAD R0, R3, UR5, R0 ;  /* 0x0000000503007c24 */ /* 0x001fc4000f8e0200 */
[----:B------:R-:W-:-:S04]  /*0090*/  IMAD R7, R3, R2, RZ ;  /* 0x0000000203077224 */ /* 0x000fc800078e02ff */
[----:B---3--:R-:W-:-:S04]  /*00a0*/  IMAD R3, R7, UR4, R0 ;  /* 0x0000000407037c24 */ /* 0x008fc8000f8e0200 */
[----:B----4-:R-:W-:Y:S01]  /*00b0*/  IMAD.WIDE R4, R3, 0x2, R4 ;  /* 0x0000000203047825 */ /* 0x010fe200078e0204 */
[----:B------:R-:W2:Y:S05]  /*00c0*/  S2UR UR5, SR_CTAID.Z ;  /* 0x00000000000579c3 */ /* 0x000eaa0000002700 */
[----:B-1----:R-:W3:Y:S03]  /*00d0*/  LDG.E.U16 R5, desc[UR8][R4.64] ;  /* 0x0000000804057981 */ /* 0x002ee6000c1e1500 */
[----:B------:R-:W0:Y:S01]  /*00e0*/  LDC.64 R2, c[0x0][0x388] ;  /* 0x0000e200ff027b82 */ /* 0x000e220000000a00 */
[----:B--2---:R-:W-:-:S06]  /*00f0*/  UIMAD UR4, UR4, UR6, UR5 ;  /* 0x00000006040472a4 */ /* 0x004fcc000f8e0205 */
[----:B------:R-:W-:-:S04]  /*0100*/  IMAD R7, R7, UR4, R0 ;  /* 0x0000000407077c24 */ /* 0x000fc8000f8e0200 */
[----:B0-----:R-:W-:-:S05]  /*0110*/  IMAD.WIDE R2, R7, 0x2, R2 ;  /* 0x0000000207027825 */ /* 0x001fca00078e0202 */
[----:B---3--:R-:W-:Y:S01]  /*0120*/  STG.E.U16 desc[UR8][R2.64], R5 ;  /* 0x0000000502007986 */ /* 0x008fe2000c101508 */
[----:B------:R-:W-:Y:S05]  /*0130*/  EXIT ;  /* 0x000000000000794d */ /* 0x000fea0003800000 */
.L_x_0:
[----:B------:R-:W-:-:S00]  /*0140*/  BRA `(.L_x_0) ;  /* 0xfffffffc00fc7947 */ /* 0x000fc0000383ffff */
[----:B------:R-:W-:-:S00]  /*0150*/  NOP ;  /* 0x0000000000007918 */ /* 0x000fc00000000000 */
        /* <DEDUP_REMOVED lines=10> */
.L_x_7:


//--------------------- .text.repeat_kv_f16       --------------------------
	.section	.text.repeat_kv_f16,"ax",@progbits
	.align	128
        .global         repeat_kv_f16
        .type           repeat_kv_f16,@function
        .size           repeat_kv_f16,(.L_x_8 - repeat_kv_f16)
        .other          repeat_kv_f16,@"STO_CUDA_ENTRY STV_DEFAULT"
repeat_kv_f16:
.text.repeat_kv_f16:
        /* <DEDUP_REMOVED lines=20> */
.L_x_1:
        /* <DEDUP_REMOVED lines=12> */
.L_x_8:


//--------------------- .text.repeat_kv_i64       --------------------------
	.section	.text.repeat_kv_i64,"ax",@progbits
	.align	128
        .global         repeat_kv_i64
        .type           repeat_kv_i64,@function
        .size           repeat_kv_i64,(.L_x_9 - repeat_kv_i64)
        .other          repeat_kv_i64,@"STO_CUDA_ENTRY STV_DEFAULT"
repeat_kv_i64:
.text.repeat_kv_i64:
        /* <DEDUP_REMOVED lines=13> */
[----:B-1----:R-:W3:Y:S03]  /*00d0*/  LDG.E.64 R2, desc[UR8][R2.64] ;  /* 0x0000000802027981 */ /* 0x002ee6000c1e1b00 */
[----:B------:R-:W0:Y:S01]  /*00e0*/  LDC.64 R4, c[0x0][0x388] ;  /* 0x0000e200ff047b82 */ /* 0x000e220000000a00 */
[----:B--2---:R-:W-:-:S06]  /*00f0*/  UIMAD UR4, UR4, UR6, UR5 ;  /* 0x00000006040472a4 */ /* 0x004fcc000f8e0205 */
[----:B------:R-:W-:-:S04]  /*0100*/  IMAD R7, R7, UR4, R0 ;  /* 0x0000000407077c24 */ /* 0x000fc8000f8e0200 */
[----:B0-----:R-:W-:-:S05]  /*0110*/  IMAD.WIDE R4, R7, 0x8, R4 ;  /* 0x0000000807047825 */ /* 0x001fca00078e0204 */
[----:B---3--:R-:W-:Y:S01]  /*0120*/  STG.E.64 desc[UR8][R4.64], R2 ;  /* 0x0000000204007986 */ /* 0x008fe2000c101b08 */
[----:B------:R-:W-:Y:S05]  /*0130*/  EXIT ;  /* 0x000000000000794d */ /* 0x000fea0003800000 */
.L_x_2:
        /* <DEDUP_REMOVED lines=12> */
.L_x_9:


//--------------------- .text.repeat_kv_u32       --------------------------
	.section	.text.repeat_kv_u32,"ax",@progbits
	.align	128
        .global         repeat_kv_u32
        .type           repeat_kv_u32,@function
        .size           repeat_kv_u32,(.L_x_10 - repeat_kv_u32)
        .other          repeat_kv_u32,@"STO_CUDA_ENTRY STV_DEFAULT"
repeat_kv_u32:
.text.repeat_kv_u32:
        /* <DEDUP_REMOVED lines=13> */
[----:B-1----:R-:W3:Y:S03]  /*00d0*/  LDG.E R3, desc[UR8][R2.64] ;  /* 0x0000000802037981 */ /* 0x002ee6000c1e1900 */
[----:B------:R-:W0:Y:S01]  /*00e0*/  LDC.64 R4, c[0x0][0x388] ;  /* 0x0000e200ff047b82 */ /* 0x000e220000000a00 */
[----:B--2---:R-:W-:-:S06]  /*00f0*/  UIMAD UR4, UR4, UR6, UR5 ;  /* 0x00000006040472a4 */ /* 0x004fcc000f8e0205 */
[----:B------:R-:W-:-:S04]  /*0100*/  IMAD R7, R7, UR4, R0 ;  /* 0x0000000407077c24 */ /* 0x000fc8000f8e0200 */
[----:B0-----:R-:W-:-:S05]  /*0110*/  IMAD.WIDE R4, R7, 0x4, R4 ;  /* 0x0000000407047825 */ /* 0x001fca00078e0204 */
[----:B---3--:R-:W-:Y:S01]  /*0120*/  STG.E desc[UR8][R4.64], R3 ;  /* 0x0000000304007986 */ /* 0x008fe2000c101908 */
[----:B------:R-:W-:Y:S05]  /*0130*/  EXIT ;  /* 0x000000000000794d */ /* 0x000fea0003800000 */
.L_x_3:
        /* <DEDUP_REMOVED lines=12> */
.L_x_10:


//--------------------- .text.repeat_kv_u8        --------------------------
	.section	.text.repeat_kv_u8,"ax",@progbits
	.align	128
        .global         repeat_kv_u8
        .type           repeat_kv_u8,@function
        .size           repeat_kv_u8,(.L_x_11 - repeat_kv_u8)
        .other          repeat_kv_u8,@"STO_CUDA_ENTRY STV_DEFAULT"
repeat_kv_u8:
.text.repeat_kv_u8:
[----:B------:R-:W-:Y:S01]  /*0000*/  LDC R1, c[0x0][0x37c] ;  /* 0x0000df00ff017b82 */ /* 0x000fe20000000800 */
[----:B------:R-:W0:Y:S07]  /*0010*/  S2R R0, SR_TID.X ;  /* 0x0000000000007919 */ /* 0x000e2e0000002100 */
[----:B------:R-:W0:Y:S01]  /*0020*/  S2UR UR5, SR_CTAID.X ;  /* 0x00000000000579c3 */ /* 0x000e220000002500 */
[----:B------:R-:W1:Y:S01]  /*0030*/  LDCU.128 UR12, c[0x0][0x380] ;  /* 0x00007000ff0c77ac */ /* 0x000e620008000c00 */
[----:B------:R-:W2:Y:S06]  /*0040*/  LDCU.64 UR8, c[0x0][0x358] ;  /* 0x00006b00ff0877ac */ /* 0x000eac0008000a00 */
[----:B------:R-:W0:Y:S01]  /*0050*/  LDC.64 R2, c[0x0][0x398] ;  /* 0x0000e600ff027b82 */ /* 0x000e220000000a00 */
[----:B------:R-:W3:Y:S07]  /*0060*/  LDCU UR6, c[0x0][0x394] ;  /* 0x00007280ff0677ac */ /* 0x000eee0008000800 */
[----:B------:R-:W4:Y:S01]  /*0070*/  S2UR UR4, SR_CTAID.Y ;  /* 0x00000000000479c3 */ /* 0x000f220000002600 */
[----:B0-----:R-:W-:-:S02]  /*0080*/  IMAD R0, R3, UR5, R0 ;  /* 0x0000000503007c24 */ /* 0x001fc4000f8e0200 */
[----:B------:R-:W-:-:S04]  /*0090*/  IMAD R5, R3, R2, RZ ;  /* 0x0000000203057224 */ /* 0x000fc800078e02ff */
[----:B----4-:R-:W-:-:S05]  /*00a0*/  IMAD R3, R5, UR4, R0 ;  /* 0x0000000405037c24 */ /* 0x010fca000f8e0200 */
[----:B-1----:R-:W-:-:S04]  /*00b0*/  IADD3 R2, P0, PT, R3, UR12, RZ ;  /* 0x0000000c03027c10 */ /* 0x002fc8000ff1e0ff */
[----:B------:R-:W-:-:S06]  /*00c0*/  LEA.HI.X.SX32 R3, R3, UR13, 0x1, P0 ;  /* 0x0000000d03037c11 */ /* 0x000fcc00080f0eff */
[----:B--2---:R-:W2:Y:S01]  /*00d0*/  LDG.E.U8 R3, desc[UR8][R2.64] ;  /* 0x0000000802037981 */ /* 0x004ea2000c1e1100 */
[----:B------:R-:W3:Y:S02]  /*00e0*/  S2UR UR5, SR_CTAID.Z ;  /* 0x00000000000579c3 */ /* 0x000ee40000002700 */
[----:B---3--:R-:W-:-:S06]  /*00f0*/  UIMAD UR4, UR4, UR6, UR5 ;  /* 0x00000006040472a4 */ /* 0x008fcc000f8e0205 */
[----:B------:R-:W-:-:S05]  /*0100*/  IMAD R0, R5, UR4, R0 ;  /* 0x0000000405007c24 */ /* 0x000fca000f8e0200 */
[----:B------:R-:W-:-:S04]  /*0110*/  IADD3 R4, P0, PT, R0, UR14, RZ ;  /* 0x0000000e00047c10 */ /* 0x000fc8000ff1e0ff */
[----:B------:R-:W-:-:S05]  /*0120*/  LEA.HI.X.SX32 R5, R0, UR15, 0x1, P0 ;  /* 0x0000000f00057c11 */ /* 0x000fca00080f0eff */
[----:B--2---:R-:W-:Y:S01]  /*0130*/  STG.E.U8 desc[UR8][R4.64], R3 ;  /* 0x0000000304007986 */ /* 0x004fe2000c101108 */
[----:B------:R-:W-:Y:S05]  /*0140*/  EXIT ;  /* 0x000000000000794d */ /* 0x000fea0003800000 */
.L_x_4:
        /* <DEDUP_REMOVED lines=11> */
.L_x_11:


//--------------------- .text.repeat_kv_f64       --------------------------
	.section	.text.repeat_kv_f64,"ax",@progbits
	.align	128
        .global         repeat_kv_f64
        .type           repeat_kv_f64,@function
        .size           repeat_kv_f64,(.L_x_12 - repeat_kv_f64)
        .other          repeat_kv_f64,@"STO_CUDA_ENTRY STV_DEFAULT"
repeat_kv_f64:
.text.repeat_kv_f64:
        /* <DEDUP_REMOVED lines=20> */
.L_x_5:
        /* <DEDUP_REMOVED lines=12> */
.L_x_12:


//--------------------- .text.repeat_kv_f32       --------------------------
	.section	.text.repeat_kv_f32,"ax",@progbits
	.align	128
        .global         repeat_kv_f32
        .type           repeat_kv_f32,@function
        .size           repeat_kv_f32,(.L_x_13 - repeat_kv_f32)
        .other          repeat_kv_f32,@"STO_CUDA_ENTRY STV_DEFAULT"
repeat_kv_f32:
.text.repeat_kv_f32:
        /* <DEDUP_REMOVED lines=20> */
.L_x_6:
        /* <DEDUP_REMOVED lines=12> */
.L_x_13:


//--------------------- .nv.shared.reserved.0     --------------------------
	.section	.nv.shared.reserved.0,"aw",@nobits
	.weak		__nv_reservedSMEM_offset_0_alias
	.size		__nv_reservedSMEM_offset_0_alias, 0, 64
	.other		__nv_reservedSMEM_offset_0_alias,@"STO_CUDA_RESERVED_SHARED STV_DEFAULT"
__nv_reservedSMEM_offset_0_alias:
	.zero		0
	.zero		64


//--------------------- .nv.constant0.repeat_kv_bf16 --------------------------
	.section	.nv.constant0.repeat_kv_bf16,"a",@progbits
	.sectionflags	@""
	.align	4
.nv.constant0.repeat_kv_bf16:
	.zero		928


//--------------------- .nv.constant0.repeat_kv_f16 --------------------------
	.section	.nv.constant0.repeat_kv_f16,"a",@progbits
	.sectionflags	@""
	.align	4
.nv.constant0.repeat_kv_f16:
	.zero		928


//--------------------- .nv.constant0.repeat_kv_i64 --------------------------
	.section	.nv.constant0.repeat_kv_i64,"a",@progbits
	.sectionflags	@""
	.align	4
.nv.constant0.repeat_kv_i64:
	.zero		928


//--------------------- .nv.constant0.repeat_kv_u32 --------------------------
	.section	.nv.constant0.repeat_kv_u32,"a",@progbits
	.sectionflags	@""
	.align	4
.nv.constant0.repeat_kv_u32:
	.zero		928


//--------------------- .nv.constant0.repeat_kv_u8 --------------------------
	.section	.nv.constant0.repeat_kv_u8,"a",@progbits
	.sectionflags	@""
	.align	4
.nv.constant0.repeat_kv_u8:
	.zero		928


//--------------------- .nv.constant0.repeat_kv_f64 --------------------------
	.section	.nv.constant0.repeat_kv_f64,"a",@progbits
	.sectionflags	@""
	.align	4
.nv.constant0.repeat_kv_f64:
	.zero		928


//--------------------- .nv.constant0.repeat_kv_f32 --------------------------
	.section	.nv.constant0.repeat_kv_f32,"a",@progbits
	.sectionflags	@""
	.align	4
.nv.constant0.repeat_kv_f32:
	.zero		928


//--------------------- SYMBOLS --------------------------

	.type		.nv.reservedSmem.offset0,@object
	.size		.nv.reservedSmem.offset0,0x4
